//
// Generated by NVIDIA NVVM Compiler
//
// Compiler Build ID: CL-36424714
// Cuda compilation tools, release 13.0, V13.0.88
// Based on NVVM 20.0.0
//

.version 9.0
.target sm_100
.address_size 64

	// .globl	_Z20add_vec_scalaire_gpuPiS_il

.visible .entry _Z20add_vec_scalaire_gpuPiS_il(
	.param .u64 .ptr .align 1 _Z20add_vec_scalaire_gpuPiS_il_param_0,
	.param .u64 .ptr .align 1 _Z20add_vec_scalaire_gpuPiS_il_param_1,
	.param .u32 _Z20add_vec_scalaire_gpuPiS_il_param_2,
	.param .u64 _Z20add_vec_scalaire_gpuPiS_il_param_3
)
{
	.reg .pred 	%p<2>;
	.reg .b32 	%r<7>;
	.reg .b64 	%rd<12>;

	ld.param.u64 	%rd2, [_Z20add_vec_scalaire_gpuPiS_il_param_0];
	ld.param.u64 	%rd3, [_Z20add_vec_scalaire_gpuPiS_il_param_1];
	ld.param.u32 	%r1, [_Z20add_vec_scalaire_gpuPiS_il_param_2];
	ld.param.u64 	%rd4, [_Z20add_vec_scalaire_gpuPiS_il_param_3];
	mov.u32 	%r2, %ctaid.x;
	mov.u32 	%r3, %ntid.x;
	mul.wide.u32 	%rd5, %r2, %r3;
	mov.u32 	%r4, %tid.x;
	cvt.u64.u32 	%rd6, %r4;
	add.s64 	%rd1, %rd5, %rd6;
	setp.ge.s64 	%p1, %rd1, %rd4;
	@%p1 bra 	$L__BB0_2;
	cvta.to.global.u64 	%rd7, %rd2;
	cvta.to.global.u64 	%rd8, %rd3;
	shl.b64 	%rd9, %rd1, 2;
	add.s64 	%rd10, %rd7, %rd9;
	ld.global.u32 	%r5, [%rd10];
	add.s32 	%r6, %r5, %r1;
	add.s64 	%rd11, %rd8, %rd9;
	st.global.u32 	[%rd11], %r6;
$L__BB0_2:
	ret;

}


// ===== COMPILED SASS (sm_100) =====

	.target	sm_100

	.elftype	@"ET_EXEC"


//--------------------- .note.nv.tkinfo           --------------------------
	.section	.note.nv.tkinfo,"",@"SHT_NOTE"
	.sectionflags	@"SHF_NOTE_NV_TKINFO"
	.tkinfo
        /*0018*/ 	.word	0x00000002
        /*0030*/ 	.string	""
        /*0030*/ 	.string	"ptxas"
        /*0030*/ 	.string	"Cuda compilation tools, release 13.0, V13.0.88"
        /*0030*/ 	.string	"Build cuda_13.0.r13.0/compiler.36424714_0"
        /*0030*/ 	.string	"-arch sm_100 -m 64 "



//--------------------- .note.nv.cuinfo           --------------------------
	.section	.note.nv.cuinfo,"",@"SHT_NOTE"
	.sectionflags	@"SHF_NOTE_NV_CUINFO"
        /*0018*/ 	.short	0x0002
        /*001a*/ 	.short	0x0064
        /*001c*/ 	.short	0x0082
	.zero		2


//--------------------- .nv.info                  --------------------------
	.section	.nv.info,"",@"SHT_CUDA_INFO"
	.align	4


	//----- nvinfo : EIATTR_REGCOUNT
	.align		4
        /*0000*/ 	.byte	0x04, 0x2f
        /*0002*/ 	.short	(.L_1 - .L_0)
	.align		4
.L_0:
        /*0004*/ 	.word	index@(_Z20add_vec_scalaire_gpuPiS_il)
        /*0008*/ 	.word	0x0000000a


	//----- nvinfo : EIATTR_FRAME_SIZE
	.align		4
.L_1:
        /*000c*/ 	.byte	0x04, 0x11
        /*000e*/ 	.short	(.L_3 - .L_2)
	.align		4
.L_2:
        /*0010*/ 	.word	index@(_Z20add_vec_scalaire_gpuPiS_il)
        /*0014*/ 	.word	0x00000000


	//----- nvinfo : EIATTR_MIN_STACK_SIZE
	.align		4
.L_3:
        /*0018*/ 	.byte	0x04, 0x12
        /*001a*/ 	.short	(.L_5 - .L_4)
	.align		4
.L_4:
        /*001c*/ 	.word	index@(_Z20add_vec_scalaire_gpuPiS_il)
        /*0020*/ 	.word	0x00000000
.L_5:


//--------------------- .nv.compat                --------------------------
	.section	.nv.compat,"",@"SHT_CUDA_COMPAT_INFO"
	.align	4
        /*0000*/ 	.byte	0x02, 0x09, 0x00, 0x00, 0x02, 0x02, 0x01, 0x00, 0x02, 0x05, 0x05, 0x00, 0x03, 0x07, 0x01, 0x01
        /*0010*/ 	.byte	0x02, 0x03, 0x00, 0x00, 0x02, 0x06, 0x01, 0x00, 0x04, 0x0b, 0x08, 0x00, 0x09, 0x00, 0x00, 0x00
        /*0020*/ 	.byte	0x00, 0x00, 0x00, 0x00


//--------------------- .nv.info._Z20add_vec_scalaire_gpuPiS_il --------------------------
	.section	.nv.info._Z20add_vec_scalaire_gpuPiS_il,"",@"SHT_CUDA_INFO"
	.sectionflags	@""
	.align	4


	//----- nvinfo : EIATTR_CUDA_API_VERSION
	.align		4
        /*0000*/ 	.byte	0x04, 0x37
        /*0002*/ 	.short	(.L_7 - .L_6)
.L_6:
        /*0004*/ 	.word	0x00000082


	//----- nvinfo : EIATTR_KPARAM_INFO
	.align		4
.L_7:
        /*0008*/ 	.byte	0x04, 0x17
        /*000a*/ 	.short	(.L_9 - .L_8)
.L_8:
        /*000c*/ 	.word	0x00000000
        /*0010*/ 	.short	0x0003
        /*0012*/ 	.short	0x0018
        /*0014*/ 	.byte	0x00, 0xf0, 0x21, 0x00


	//----- nvinfo : EIATTR_KPARAM_INFO
	.align		4
.L_9:
        /*0018*/ 	.byte	0x04, 0x17
        /*001a*/ 	.short	(.L_11 - .L_10)
.L_10:
        /*001c*/ 	.word	0x00000000
        /*0020*/ 	.short	0x0002
        /*0022*/ 	.short	0x0010
        /*0024*/ 	.byte	0x00, 0xf0, 0x11, 0x00


	//----- nvinfo : EIATTR_KPARAM_INFO
	.align		4
.L_11:
        /*0028*/ 	.byte	0x04, 0x17
        /*002a*/ 	.short	(.L_13 - .L_12)
.L_12:
        /*002c*/ 	.word	0x00000000
        /*0030*/ 	.short	0x0001
        /*0032*/ 	.short	0x0008
        /*0034*/ 	.byte	0x00, 0xf5, 0x21, 0x00


	//----- nvinfo : EIATTR_KPARAM_INFO
	.align		4
.L_13:
        /*0038*/ 	.byte	0x04, 0x17
        /*003a*/ 	.short	(.L_15 - .L_14)
.L_14:
        /*003c*/ 	.word	0x00000000
        /*0040*/ 	.short	0x0000
        /*0042*/ 	.short	0x0000
        /*0044*/ 	.byte	0x00, 0xf5, 0x21, 0x00


	//----- nvinfo : EIATTR_SPARSE_MMA_MASK
	.align		4
.L_15:
        /*0048*/ 	.byte	0x03, 0x50
        /*004a*/ 	.short	0x0000


	//----- nvinfo : EIATTR_MAXREG_COUNT
	.align		4
        /*004c*/ 	.byte	0x03, 0x1b
        /*004e*/ 	.short	0x00ff


	//----- nvinfo : EIATTR_MERCURY_ISA_VERSION
	.align		4
        /*0050*/ 	.byte	0x03, 0x5f
        /*0052*/ 	.short	0x0101


	//----- nvinfo : EIATTR_VRC_CTA_INIT_COUNT
	.align		4
        /*0054*/ 	.byte	0x02, 0x4a
	.zero		1
	.zero		1


	//----- nvinfo : EIATTR_EXIT_INSTR_OFFSETS
	.align		4
        /*0058*/ 	.byte	0x04, 0x1c
        /*005a*/ 	.short	(.L_17 - .L_16)


	//   ....[0]....
.L_16:
        /*005c*/ 	.word	0x00000090


	//   ....[1]....
        /*0060*/ 	.word	0x00000160


	//----- nvinfo : EIATTR_CBANK_PARAM_SIZE
	.align		4
.L_17:
        /*0064*/ 	.byte	0x03, 0x19
        /*0066*/ 	.short	0x0020


	//----- nvinfo : EIATTR_PARAM_CBANK
	.align		4
        /*0068*/ 	.byte	0x04, 0x0a
        /*006a*/ 	.short	(.L_19 - .L_18)
	.align		4
.L_18:
        /*006c*/ 	.word	index@(.nv.constant0._Z20add_vec_scalaire_gpuPiS_il)
        /*0070*/ 	.short	0x0380
        /*0072*/ 	.short	0x0020


	//----- nvinfo : EIATTR_SW_WAR
	.align		4
.L_19:
        /*0074*/ 	.byte	0x04, 0x36
        /*0076*/ 	.short	(.L_21 - .L_20)
.L_20:
        /*0078*/ 	.word	0x00000008
.L_21:


//--------------------- .nv.callgraph             --------------------------
	.section	.nv.callgraph,"",@"SHT_CUDA_CALLGRAPH"
	.align	4
	.sectionentsize	8
	.align		4
        /*0000*/ 	.word	0x00000000
	.align		4
        /*0004*/ 	.word	0xffffffff
	.align		4
        /*0008*/ 	.word	0x00000000
	.align		4
        /*000c*/ 	.word	0xfffffffe
	.align		4
        /*0010*/ 	.word	0x00000000
	.align		4
        /*0014*/ 	.word	0xfffffffd
	.align		4
        /*0018*/ 	.word	0x00000000
	.align		4
        /*001c*/ 	.word	0xfffffffc


//--------------------- .text._Z20add_vec_scalaire_gpuPiS_il --------------------------
	.section	.text._Z20add_vec_scalaire_gpuPiS_il,"ax",@progbits
	.align	128
        .global         _Z20add_vec_scalaire_gpuPiS_il
        .type           _Z20add_vec_scalaire_gpuPiS_il,@function
        .size           _Z20add_vec_scalaire_gpuPiS_il,(.L_x_1 - _Z20add_vec_scalaire_gpuPiS_il)
        .other          _Z20add_vec_scalaire_gpuPiS_il,@"STO_CUDA_ENTRY STV_DEFAULT"
_Z20add_vec_scalaire_gpuPiS_il:
.text._Z20add_vec_scalaire_gpuPiS_il:
[----:B------:R-:W-:Y:S01]  /*0000*/  LDC R1, c[0x0][0x37c] ;  /* 0x0000df00ff017b82 */ /* 0x000fe20000000800 */
[----:B------:R-:W0:Y:S07]  /*0010*/  S2R R2, SR_TID.X ;  /* 0x0000000000027919 */ /* 0x000e2e0000002100 */
[----:B------:R-:W0:Y:S01]  /*0020*/  S2UR UR4, SR_CTAID.X ;  /* 0x00000000000479c3 */ /* 0x000e220000002500 */
[----:B------:R-:W1:Y:S01]  /*0030*/  LDCU.64 UR6, c[0x0][0x398] ;  /* 0x00007300ff0677ac */ /* 0x000e620008000a00 */
[----:B------:R-:W-:-:S06]  /*0040*/  IMAD.MOV.U32 R3, RZ, RZ, RZ ;  /* 0x000000ffff037224 */ /* 0x000fcc00078e00ff */
[----:B------:R-:W0:Y:S02]  /*0050*/  LDC R5, c[0x0][0x360] ;  /* 0x0000d800ff057b82 */ /* 0x000e240000000800 */
[----:B0-----:R-:W-:-:S03]  /*0060*/  IMAD.WIDE.U32 R2, R5, UR4, R2 ;  /* 0x0000000405027c25 */ /* 0x001fc6000f8e0002 */
[----:B-1----:R-:W-:-:S04]  /*0070*/  ISETP.GE.U32.AND P0, PT, R2, UR6, PT ;  /* 0x0000000602007c0c */ /* 0x002fc8000bf06070 */
[----:B------:R-:W-:-:S13]  /*0080*/  ISETP.GE.AND.EX P0, PT, R3, UR7, PT, P0 ;  /* 0x0000000703007c0c */ /* 0x000fda000bf06300 */
[----:B------:R-:W-:Y:S05]  /*0090*/  @P0 EXIT ;  /* 0x000000000000094d */ /* 0x000fea0003800000 */
[----:B------:R-:W0:Y:S01]  /*00a0*/  LDCU.128 UR8, c[0x0][0x380] ;  /* 0x00007000ff0877ac */ /* 0x000e220008000c00 */
[C---:B------:R-:W-:Y:S01]  /*00b0*/  IMAD.SHL.U32 R4, R2.reuse, 0x4, RZ ;  /* 0x0000000402047824 */ /* 0x040fe200078e00ff */
[----:B------:R-:W-:Y:S01]  /*00c0*/  SHF.L.U64.HI R0, R2, 0x2, R3 ;  /* 0x0000000202007819 */ /* 0x000fe20000010203 */
[----:B------:R-:W1:Y:S01]  /*00d0*/  LDCU.64 UR4, c[0x0][0x358] ;  /* 0x00006b00ff0477ac */ /* 0x000e620008000a00 */
[----:B------:R-:W2:Y:S02]  /*00e0*/  LDCU UR6, c[0x0][0x390] ;  /* 0x00007200ff0677ac */ /* 0x000ea40008000800 */
[----:B0-----:R-:W-:-:S04]  /*00f0*/  IADD3 R2, P0, PT, R4, UR8, RZ ;  /* 0x0000000804027c10 */ /* 0x001fc8000ff1e0ff */
[----:B------:R-:W-:-:S05]  /*0100*/  IADD3.X R3, PT, PT, R0, UR9, RZ, P0, !PT ;  /* 0x0000000900037c10 */ /* 0x000fca00087fe4ff */
[----:B-1----:R-:W2:Y:S01]  /*0110*/  LDG.E R2, desc[UR4][R2.64] ;  /* 0x0000000402027981 */ /* 0x002ea2000c1e1900 */
[----:B------:R-:W-:-:S04]  /*0120*/  IADD3 R4, P0, PT, R4, UR10, RZ ;  /* 0x0000000a04047c10 */ /* 0x000fc8000ff1e0ff */
[----:B------:R-:W-:Y:S01]  /*0130*/  IADD3.X R5, PT, PT, R0, UR11, RZ, P0, !PT ;  /* 0x0000000b00057c10 */ /* 0x000fe200087fe4ff */
[----:B--2---:R-:W-:-:S05]  /*0140*/  VIADD R7, R2, UR6 ;  /* 0x0000000602077c36 */ /* 0x004fca0008000000 */
[----:B------:R-:W-:Y:S01]  /*0150*/  STG.E desc[UR4][R4.64], R7 ;  /* 0x0000000704007986 */ /* 0x000fe2000c101904 */
[----:B------:R-:W-:Y:S05]  /*0160*/  EXIT ;  /* 0x000000000000794d */ /* 0x000fea0003800000 */
.L_x_0:
[----:B------:R-:W-:-:S00]  /*0170*/  BRA `(.L_x_0) ;  /* 0xfffffffc00fc7947 */ /* 0x000fc0000383ffff */
[----:B------:R-:W-:-:S00]  /*0180*/  NOP ;  /* 0x0000000000007918 */ /* 0x000fc00000000000 */
[----:B------:R-:W-:-:S00]  /*0190*/  NOP ;  /* 0x0000000000007918 */ /* 0x000fc00000000000 */
[----:B------:R-:W-:-:S00]  /*01a0*/  NOP ;  /* 0x0000000000007918 */ /* 0x000fc00000000000 */
[----:B------:R-:W-:-:S00]  /*01b0*/  NOP ;  /* 0x0000000000007918 */ /* 0x000fc00000000000 */
[----:B------:R-:W-:-:S00]  /*01c0*/  NOP ;  /* 0x0000000000007918 */ /* 0x000fc00000000000 */
[----:B------:R-:W-:-:S00]  /*01d0*/  NOP ;  /* 0x0000000000007918 */ /* 0x000fc00000000000 */
[----:B------:R-:W-:-:S00]  /*01e0*/  NOP ;  /* 0x0000000000007918 */ /* 0x000fc00000000000 */
[----:B------:R-:W-:-:S00]  /*01f0*/  NOP ;  /* 0x0000000000007918 */ /* 0x000fc00000000000 */
.L_x_1:


//--------------------- .nv.shared.reserved.0     --------------------------
	.section	.nv.shared.reserved.0,"aw",@nobits
	.weak		__nv_reservedSMEM_offset_0_alias
	.size		__nv_reservedSMEM_offset_0_alias, 0, 64
	.other		__nv_reservedSMEM_offset_0_alias,@"STO_CUDA_RESERVED_SHARED STV_DEFAULT"
__nv_reservedSMEM_offset_0_alias:
	.zero		0
	.zero		64


//--------------------- .nv.constant0._Z20add_vec_scalaire_gpuPiS_il --------------------------
	.section	.nv.constant0._Z20add_vec_scalaire_gpuPiS_il,"a",@progbits
	.sectionflags	@""
	.align	4
.nv.constant0._Z20add_vec_scalaire_gpuPiS_il:
	.zero		928


//--------------------- SYMBOLS --------------------------

	.type		.nv.reservedSmem.offset0,@object
	.size		.nv.reservedSmem.offset0,0x4
